//
// Generated by NVIDIA NVVM Compiler
//
// Compiler Build ID: CL-36424714
// Cuda compilation tools, release 13.0, V13.0.88
// Based on NVVM 20.0.0
//

.version 9.0
.target sm_100
.address_size 64

	// .globl	_Z33register_coarse_tiled_gpu_stencilPfS_iii
// _ZZ33register_coarse_tiled_gpu_stencilPfS_iiiE15in_curr_sh_tile has been demoted

.visible .entry _Z33register_coarse_tiled_gpu_stencilPfS_iii(
	.param .u64 .ptr .align 1 _Z33register_coarse_tiled_gpu_stencilPfS_iii_param_0,
	.param .u64 .ptr .align 1 _Z33register_coarse_tiled_gpu_stencilPfS_iii_param_1,
	.param .u32 _Z33register_coarse_tiled_gpu_stencilPfS_iii_param_2,
	.param .u32 _Z33register_coarse_tiled_gpu_stencilPfS_iii_param_3,
	.param .u32 _Z33register_coarse_tiled_gpu_stencilPfS_iii_param_4
)
{
	.reg .pred 	%p<42>;
	.reg .b32 	%r<78>;
	.reg .b32 	%f<41>;
	.reg .b64 	%rd<17>;
	// demoted variable
	.shared .align 4 .b8 _ZZ33register_coarse_tiled_gpu_stencilPfS_iiiE15in_curr_sh_tile[4096];
	ld.param.u64 	%rd3, [_Z33register_coarse_tiled_gpu_stencilPfS_iii_param_0];
	ld.param.u64 	%rd4, [_Z33register_coarse_tiled_gpu_stencilPfS_iii_param_1];
	ld.param.u32 	%r27, [_Z33register_coarse_tiled_gpu_stencilPfS_iii_param_2];
	ld.param.u32 	%r28, [_Z33register_coarse_tiled_gpu_stencilPfS_iii_param_3];
	ld.param.u32 	%r30, [_Z33register_coarse_tiled_gpu_stencilPfS_iii_param_4];
	cvta.to.global.u64 	%rd1, %rd4;
	cvta.to.global.u64 	%rd2, %rd3;
	mov.u32 	%r31, %ctaid.z;
	mul.lo.s32 	%r2, %r31, 30;
	mov.u32 	%r32, %ctaid.y;
	mul.lo.s32 	%r3, %r32, 30;
	mov.u32 	%r4, %tid.y;
	add.s32 	%r5, %r3, %r4;
	add.s32 	%r6, %r5, -1;
	setp.ne.s32 	%p4, %r5, 0;
	mov.u32 	%r33, %ctaid.x;
	mul.lo.s32 	%r7, %r33, 30;
	mov.u32 	%r8, %tid.x;
	add.s32 	%r34, %r8, %r7;
	add.s32 	%r9, %r34, -1;
	setp.gt.s32 	%p5, %r9, -1;
	setp.lt.s32 	%p6, %r9, %r27;
	and.pred  	%p7, %p5, %p6;
	setp.le.s32 	%p8, %r5, %r28;
	and.pred  	%p9, %p4, %p8;
	and.pred  	%p1, %p7, %p9;
	not.pred 	%p11, %p1;
	setp.eq.s32 	%p12, %r31, 0;
	or.pred  	%p13, %p12, %p11;
	setp.gt.s32 	%p14, %r2, %r30;
	mov.f32 	%f38, 0f00000000;
	or.pred  	%p15, %p13, %p14;
	@%p15 bra 	$L__BB0_2;
	add.s32 	%r35, %r2, -1;
	mad.lo.s32 	%r36, %r28, %r35, %r6;
	mad.lo.s32 	%r37, %r36, %r27, %r9;
	mul.wide.s32 	%rd5, %r37, 4;
	add.s64 	%rd6, %rd2, %rd5;
	ld.global.f32 	%f38, [%rd6];
$L__BB0_2:
	setp.ge.s32 	%p16, %r2, %r30;
	shl.b32 	%r38, %r4, 7;
	mov.u32 	%r39, _ZZ33register_coarse_tiled_gpu_stencilPfS_iiiE15in_curr_sh_tile;
	add.s32 	%r40, %r39, %r38;
	shl.b32 	%r41, %r8, 2;
	add.s32 	%r10, %r40, %r41;
	or.pred  	%p18, %p11, %p16;
	@%p18 bra 	$L__BB0_4;
	mad.lo.s32 	%r43, %r28, %r2, %r6;
	mad.lo.s32 	%r44, %r43, %r27, %r9;
	mul.wide.s32 	%rd7, %r44, 4;
	add.s64 	%rd8, %rd2, %rd7;
	ld.global.f32 	%f37, [%rd8];
	st.shared.f32 	[%r10], %f37;
	bra.uni 	$L__BB0_5;
$L__BB0_4:
	mov.b32 	%r42, 0;
	st.shared.u32 	[%r10], %r42;
	mov.f32 	%f37, 0f00000000;
$L__BB0_5:
	add.s32 	%r11, %r30, -1;
	setp.lt.u32 	%p19, %r5, 2;
	setp.ge.s32 	%p20, %r5, %r28;
	or.pred  	%p2, %p19, %p20;
	setp.lt.s32 	%p21, %r9, 1;
	add.s32 	%r46, %r27, -1;
	setp.ge.s32 	%p22, %r9, %r46;
	or.pred  	%p23, %p21, %p22;
	add.s32 	%r48, %r4, -31;
	setp.lt.u32 	%p24, %r48, -30;
	or.pred  	%p25, %p23, %p24;
	add.s32 	%r50, %r8, -31;
	setp.lt.u32 	%p26, %r50, -30;
	or.pred  	%p3, %p25, %p26;
	add.s32 	%r77, %r2, 1;
	add.s32 	%r51, %r2, 2;
	mad.lo.s32 	%r52, %r28, %r51, %r4;
	add.s32 	%r53, %r52, %r3;
	add.s32 	%r54, %r53, -1;
	mad.lo.s32 	%r55, %r27, %r54, %r8;
	add.s32 	%r76, %r55, %r7;
	mul.lo.s32 	%r56, %r28, %r27;
	shl.b32 	%r14, %r56, 1;
	mad.lo.s32 	%r57, %r28, %r2, %r28;
	add.s32 	%r58, %r4, %r57;
	add.s32 	%r59, %r58, %r3;
	add.s32 	%r60, %r59, -1;
	mad.lo.s32 	%r61, %r27, %r60, %r8;
	add.s32 	%r74, %r61, %r7;
	mul.lo.s32 	%r62, %r31, %r28;
	mad.lo.s32 	%r63, %r62, 30, %r4;
	add.s32 	%r64, %r63, %r3;
	add.s32 	%r65, %r64, -1;
	mad.lo.s32 	%r66, %r27, %r65, %r8;
	add.s32 	%r73, %r66, %r7;
	mov.b32 	%r75, 2;
$L__BB0_6:
	setp.ge.s32 	%p27, %r77, %r30;
	mov.f32 	%f39, 0f00000000;
	or.pred  	%p29, %p11, %p27;
	@%p29 bra 	$L__BB0_8;
	add.s32 	%r67, %r74, -1;
	mul.wide.s32 	%rd9, %r67, 4;
	add.s64 	%rd10, %rd2, %rd9;
	ld.global.f32 	%f39, [%rd10];
$L__BB0_8:
	bar.sync 	0;
	setp.eq.s32 	%p30, %r77, 1;
	add.s32 	%r68, %r77, -1;
	setp.ge.s32 	%p31, %r68, %r11;
	or.pred  	%p32, %p30, %p31;
	or.pred  	%p33, %p32, %p2;
	or.pred  	%p34, %p33, %p3;
	@%p34 bra 	$L__BB0_10;
	ld.shared.f32 	%f14, [%r10+-4];
	add.f32 	%f15, %f37, %f14;
	ld.shared.f32 	%f16, [%r10+4];
	add.f32 	%f17, %f15, %f16;
	ld.shared.f32 	%f18, [%r10+-128];
	add.f32 	%f19, %f17, %f18;
	ld.shared.f32 	%f20, [%r10+128];
	add.f32 	%f21, %f19, %f20;
	add.f32 	%f22, %f38, %f21;
	add.f32 	%f23, %f39, %f22;
	add.s32 	%r69, %r73, -1;
	mul.wide.s32 	%rd11, %r69, 4;
	add.s64 	%rd12, %rd1, %rd11;
	st.global.f32 	[%rd12], %f23;
$L__BB0_10:
	bar.sync 	0;
	st.shared.f32 	[%r10], %f39;
	add.s32 	%r70, %r77, 1;
	setp.ge.s32 	%p35, %r70, %r30;
	mov.f32 	%f40, 0f00000000;
	or.pred  	%p37, %p11, %p35;
	@%p37 bra 	$L__BB0_12;
	add.s32 	%r71, %r76, -1;
	mul.wide.s32 	%rd13, %r71, 4;
	add.s64 	%rd14, %rd2, %rd13;
	ld.global.f32 	%f40, [%rd14];
$L__BB0_12:
	bar.sync 	0;
	setp.ge.s32 	%p38, %r77, %r11;
	or.pred  	%p39, %p38, %p2;
	or.pred  	%p40, %p39, %p3;
	@%p40 bra 	$L__BB0_14;
	ld.shared.f32 	%f25, [%r10+-4];
	add.f32 	%f26, %f39, %f25;
	ld.shared.f32 	%f27, [%r10+4];
	add.f32 	%f28, %f26, %f27;
	ld.shared.f32 	%f29, [%r10+-128];
	add.f32 	%f30, %f28, %f29;
	ld.shared.f32 	%f31, [%r10+128];
	add.f32 	%f32, %f30, %f31;
	add.f32 	%f33, %f37, %f32;
	add.f32 	%f34, %f40, %f33;
	add.s32 	%r72, %r74, -1;
	mul.wide.s32 	%rd15, %r72, 4;
	add.s64 	%rd16, %rd1, %rd15;
	st.global.f32 	[%rd16], %f34;
$L__BB0_14:
	bar.sync 	0;
	st.shared.f32 	[%r10], %f40;
	add.s32 	%r77, %r77, 2;
	add.s32 	%r76, %r76, %r14;
	add.s32 	%r75, %r75, 2;
	add.s32 	%r74, %r74, %r14;
	add.s32 	%r73, %r73, %r14;
	setp.ne.s32 	%p41, %r75, 32;
	mov.f32 	%f37, %f40;
	mov.f32 	%f38, %f39;
	@%p41 bra 	$L__BB0_6;
	ret;

}


// ===== COMPILED SASS (sm_100) =====

	.target	sm_100

	.elftype	@"ET_EXEC"


//--------------------- .note.nv.tkinfo           --------------------------
	.section	.note.nv.tkinfo,"",@"SHT_NOTE"
	.sectionflags	@"SHF_NOTE_NV_TKINFO"
	.tkinfo
        /*0018*/ 	.word	0x00000002
        /*0030*/ 	.string	""
        /*0030*/ 	.string	"ptxas"
        /*0030*/ 	.string	"Cuda compilation tools, release 13.0, V13.0.88"
        /*0030*/ 	.string	"Build cuda_13.0.r13.0/compiler.36424714_0"
        /*0030*/ 	.string	"-arch sm_100 -m 64 "



//--------------------- .note.nv.cuinfo           --------------------------
	.section	.note.nv.cuinfo,"",@"SHT_NOTE"
	.sectionflags	@"SHF_NOTE_NV_CUINFO"
        /*0018*/ 	.short	0x0002
        /*001a*/ 	.short	0x0064
        /*001c*/ 	.short	0x0082
	.zero		2


//--------------------- .nv.info                  --------------------------
	.section	.nv.info,"",@"SHT_CUDA_INFO"
	.align	4


	//----- nvinfo : EIATTR_REGCOUNT
	.align		4
        /*0000*/ 	.byte	0x04, 0x2f
        /*0002*/ 	.short	(.L_1 - .L_0)
	.align		4
.L_0:
        /*0004*/ 	.word	index@(_Z33register_coarse_tiled_gpu_stencilPfS_iii)
        /*0008*/ 	.word	0x00000019


	//----- nvinfo : EIATTR_FRAME_SIZE
	.align		4
.L_1:
        /*000c*/ 	.byte	0x04, 0x11
        /*000e*/ 	.short	(.L_3 - .L_2)
	.align		4
.L_2:
        /*0010*/ 	.word	index@(_Z33register_coarse_tiled_gpu_stencilPfS_iii)
        /*0014*/ 	.word	0x00000000


	//----- nvinfo : EIATTR_MIN_STACK_SIZE
	.align		4
.L_3:
        /*0018*/ 	.byte	0x04, 0x12
        /*001a*/ 	.short	(.L_5 - .L_4)
	.align		4
.L_4:
        /*001c*/ 	.word	index@(_Z33register_coarse_tiled_gpu_stencilPfS_iii)
        /*0020*/ 	.word	0x00000000
.L_5:


//--------------------- .nv.compat                --------------------------
	.section	.nv.compat,"",@"SHT_CUDA_COMPAT_INFO"
	.align	4
        /*0000*/ 	.byte	0x02, 0x09, 0x00, 0x00, 0x02, 0x02, 0x01, 0x00, 0x02, 0x05, 0x05, 0x00, 0x03, 0x07, 0x01, 0x01
        /*0010*/ 	.byte	0x02, 0x03, 0x00, 0x00, 0x02, 0x06, 0x01, 0x00, 0x04, 0x0b, 0x08, 0x00, 0x09, 0x00, 0x00, 0x00
        /*0020*/ 	.byte	0x00, 0x00, 0x00, 0x00


//--------------------- .nv.info._Z33register_coarse_tiled_gpu_stencilPfS_iii --------------------------
	.section	.nv.info._Z33register_coarse_tiled_gpu_stencilPfS_iii,"",@"SHT_CUDA_INFO"
	.sectionflags	@""
	.align	4


	//----- nvinfo : EIATTR_CUDA_API_VERSION
	.align		4
        /*0000*/ 	.byte	0x04, 0x37
        /*0002*/ 	.short	(.L_7 - .L_6)
.L_6:
        /*0004*/ 	.word	0x00000082


	//----- nvinfo : EIATTR_KPARAM_INFO
	.align		4
.L_7:
        /*0008*/ 	.byte	0x04, 0x17
        /*000a*/ 	.short	(.L_9 - .L_8)
.L_8:
        /*000c*/ 	.word	0x00000000
        /*0010*/ 	.short	0x0004
        /*0012*/ 	.short	0x0018
        /*0014*/ 	.byte	0x00, 0xf0, 0x11, 0x00


	//----- nvinfo : EIATTR_KPARAM_INFO
	.align		4
.L_9:
        /*0018*/ 	.byte	0x04, 0x17
        /*001a*/ 	.short	(.L_11 - .L_10)
.L_10:
        /*001c*/ 	.word	0x00000000
        /*0020*/ 	.short	0x0003
        /*0022*/ 	.short	0x0014
        /*0024*/ 	.byte	0x00, 0xf0, 0x11, 0x00


	//----- nvinfo : EIATTR_KPARAM_INFO
	.align		4
.L_11:
        /*0028*/ 	.byte	0x04, 0x17
        /*002a*/ 	.short	(.L_13 - .L_12)
.L_12:
        /*002c*/ 	.word	0x00000000
        /*0030*/ 	.short	0x0002
        /*0032*/ 	.short	0x0010
        /*0034*/ 	.byte	0x00, 0xf0, 0x11, 0x00


	//----- nvinfo : EIATTR_KPARAM_INFO
	.align		4
.L_13:
        /*0038*/ 	.byte	0x04, 0x17
        /*003a*/ 	.short	(.L_15 - .L_14)
.L_14:
        /*003c*/ 	.word	0x00000000
        /*0040*/ 	.short	0x0001
        /*0042*/ 	.short	0x0008
        /*0044*/ 	.byte	0x00, 0xf5, 0x21, 0x00


	//----- nvinfo : EIATTR_KPARAM_INFO
	.align		4
.L_15:
        /*0048*/ 	.byte	0x04, 0x17
        /*004a*/ 	.short	(.L_17 - .L_16)
.L_16:
        /*004c*/ 	.word	0x00000000
        /*0050*/ 	.short	0x0000
        /*0052*/ 	.short	0x0000
        /*0054*/ 	.byte	0x00, 0xf5, 0x21, 0x00


	//----- nvinfo : EIATTR_SPARSE_MMA_MASK
	.align		4
.L_17:
        /*0058*/ 	.byte	0x03, 0x50
        /*005a*/ 	.short	0x0000


	//----- nvinfo : EIATTR_MAXREG_COUNT
	.align		4
        /*005c*/ 	.byte	0x03, 0x1b
        /*005e*/ 	.short	0x00ff


	//----- nvinfo : EIATTR_NUM_BARRIERS
	.align		4
        /*0060*/ 	.byte	0x02, 0x4c
        /*0062*/ 	.byte	0x01
	.zero		1


	//----- nvinfo : EIATTR_MERCURY_ISA_VERSION
	.align		4
        /*0064*/ 	.byte	0x03, 0x5f
        /*0066*/ 	.short	0x0101


	//----- nvinfo : EIATTR_VRC_CTA_INIT_COUNT
	.align		4
        /*0068*/ 	.byte	0x02, 0x4a
	.zero		1
	.zero		1


	//----- nvinfo : EIATTR_EXIT_INSTR_OFFSETS
	.align		4
        /*006c*/ 	.byte	0x04, 0x1c
        /*006e*/ 	.short	(.L_19 - .L_18)


	//   ....[0]....
.L_18:
        /*0070*/ 	.word	0x000008d0


	//----- nvinfo : EIATTR_CRS_STACK_SIZE
	.align		4
.L_19:
        /*0074*/ 	.byte	0x04, 0x1e
        /*0076*/ 	.short	(.L_21 - .L_20)
.L_20:
        /*0078*/ 	.word	0x00000000


	//----- nvinfo : EIATTR_CBANK_PARAM_SIZE
	.align		4
.L_21:
        /*007c*/ 	.byte	0x03, 0x19
        /*007e*/ 	.short	0x001c


	//----- nvinfo : EIATTR_PARAM_CBANK
	.align		4
        /*0080*/ 	.byte	0x04, 0x0a
        /*0082*/ 	.short	(.L_23 - .L_22)
	.align		4
.L_22:
        /*0084*/ 	.word	index@(.nv.constant0._Z33register_coarse_tiled_gpu_stencilPfS_iii)
        /*0088*/ 	.short	0x0380
        /*008a*/ 	.short	0x001c


	//----- nvinfo : EIATTR_SW_WAR
	.align		4
.L_23:
        /*008c*/ 	.byte	0x04, 0x36
        /*008e*/ 	.short	(.L_25 - .L_24)
.L_24:
        /*0090*/ 	.word	0x00000008
.L_25:


//--------------------- .nv.callgraph             --------------------------
	.section	.nv.callgraph,"",@"SHT_CUDA_CALLGRAPH"
	.align	4
	.sectionentsize	8
	.align		4
        /*0000*/ 	.word	0x00000000
	.align		4
        /*0004*/ 	.word	0xffffffff
	.align		4
        /*0008*/ 	.word	0x00000000
	.align		4
        /*000c*/ 	.word	0xfffffffe
	.align		4
        /*0010*/ 	.word	0x00000000
	.align		4
        /*0014*/ 	.word	0xfffffffd
	.align		4
        /*0018*/ 	.word	0x00000000
	.align		4
        /*001c*/ 	.word	0xfffffffc


//--------------------- .text._Z33register_coarse_tiled_gpu_stencilPfS_iii --------------------------
	.section	.text._Z33register_coarse_tiled_gpu_stencilPfS_iii,"ax",@progbits
	.align	128
        .global         _Z33register_coarse_tiled_gpu_stencilPfS_iii
        .type           _Z33register_coarse_tiled_gpu_stencilPfS_iii,@function
        .size           _Z33register_coarse_tiled_gpu_stencilPfS_iii,(.L_x_6 - _Z33register_coarse_tiled_gpu_stencilPfS_iii)
        .other          _Z33register_coarse_tiled_gpu_stencilPfS_iii,@"STO_CUDA_ENTRY STV_DEFAULT"
_Z33register_coarse_tiled_gpu_stencilPfS_iii:
.text._Z33register_coarse_tiled_gpu_stencilPfS_iii:
[----:B------:R-:W-:Y:S01]  /*0000*/  LDC R1, c[0x0][0x37c] ;  /* 0x0000df00ff017b82 */ /* 0x000fe20000000800 */
[----:B------:R-:W0:Y:S07]  /*0010*/  S2R R9, SR_CTAID.X ;  /* 0x0000000000097919 */ /* 0x000e2e0000002500 */
[----:B------:R-:W1:Y:S01]  /*0020*/  LDC.64 R4, c[0x0][0x390] ;  /* 0x0000e400ff047b82 */ /* 0x000e620000000a00 */
[----:B------:R-:W2:Y:S01]  /*0030*/  LDCU UR6, c[0x0][0x398] ;  /* 0x00007300ff0677ac */ /* 0x000ea20008000800 */
[----:B------:R-:W0:Y:S01]  /*0040*/  S2R R11, SR_TID.X ;  /* 0x00000000000b7919 */ /* 0x000e220000002100 */
[----:B------:R-:W3:Y:S01]  /*0050*/  LDCU.64 UR8, c[0x0][0x358] ;  /* 0x00006b00ff0877ac */ /* 0x000ee20008000a00 */
[----:B------:R-:W4:Y:S01]  /*0060*/  S2R R13, SR_CTAID.Y ;  /* 0x00000000000d7919 */ /* 0x000f220000002600 */
[----:B------:R-:W4:Y:S01]  /*0070*/  S2R R10, SR_TID.Y ;  /* 0x00000000000a7919 */ /* 0x000f220000002200 */
[----:B------:R-:W2:Y:S02]  /*0080*/  S2R R18, SR_CTAID.Z ;  /* 0x0000000000127919 */ /* 0x000ea40000002700 */
[----:B------:R-:W3:Y:S01]  /*0090*/  S2UR UR5, SR_CgaCtaId ;  /* 0x00000000000579c3 */ /* 0x000ee20000008800 */
[----:B------:R-:W-:Y:S01]  /*00a0*/  UMOV UR4, 0x400 ;  /* 0x0000040000047882 */ /* 0x000fe20000000000 */
[----:B------:R-:W0:Y:S02]  /*00b0*/  LDCU UR7, c[0x0][0x398] ;  /* 0x00007300ff0777ac */ /* 0x000e240008000800 */
[----:B0-----:R-:W-:-:S05]  /*00c0*/  IMAD R7, R9, 0x1e, R11 ;  /* 0x0000001e09077824 */ /* 0x001fca00078e020b */
[----:B------:R-:W-:Y:S01]  /*00d0*/  IADD3 R7, PT, PT, R7, -0x1, RZ ;  /* 0xffffffff07077810 */ /* 0x000fe20007ffe0ff */
[----:B----4-:R-:W-:-:S03]  /*00e0*/  IMAD R12, R13, 0x1e, R10 ;  /* 0x0000001e0d0c7824 */ /* 0x010fc600078e020a */
[C---:B-1----:R-:W-:Y:S01]  /*00f0*/  ISETP.GE.AND P0, PT, R7.reuse, R4, PT ;  /* 0x000000040700720c */ /* 0x042fe20003f06270 */
[----:B--2---:R-:W-:Y:S01]  /*0100*/  IMAD R8, R18, 0x1e, RZ ;  /* 0x0000001e12087824 */ /* 0x004fe200078e02ff */
[C---:B------:R-:W-:Y:S02]  /*0110*/  ISETP.GT.AND P1, PT, R12.reuse, R5, PT ;  /* 0x000000050c00720c */ /* 0x040fe40003f24270 */
[----:B------:R-:W-:Y:S02]  /*0120*/  ISETP.GT.AND P0, PT, R7, -0x1, !P0 ;  /* 0xffffffff0700780c */ /* 0x000fe40004704270 */
[C---:B------:R-:W-:Y:S02]  /*0130*/  ISETP.NE.AND P1, PT, R12.reuse, RZ, !P1 ;  /* 0x000000ff0c00720c */ /* 0x040fe40004f25270 */
[----:B------:R-:W-:Y:S02]  /*0140*/  IADD3 R6, PT, PT, R12, -0x1, RZ ;  /* 0xffffffff0c067810 */ /* 0x000fe40007ffe0ff */
[----:B------:R-:W-:-:S04]  /*0150*/  PLOP3.LUT P0, PT, P0, P1, PT, 0x80, 0x8 ;  /* 0x000000000008781c */ /* 0x000fc80000703070 */
[----:B------:R-:W-:Y:S02]  /*0160*/  ISETP.GE.OR P3, PT, R8, UR6, !P0 ;  /* 0x0000000608007c0c */ /* 0x000fe4000c766670 */
[----:B------:R-:W-:-:S04]  /*0170*/  ISETP.EQ.OR P1, PT, R18, RZ, !P0 ;  /* 0x000000ff1200720c */ /* 0x000fc80004722670 */
[----:B------:R-:W-:-:S07]  /*0180*/  ISETP.GT.OR P1, PT, R8, UR6, P1 ;  /* 0x0000000608007c0c */ /* 0x000fce0008f24670 */
[----:B------:R-:W0:Y:S01]  /*0190*/  @!P3 LDC.64 R14, c[0x0][0x380] ;  /* 0x0000e000ff0ebb82 */ /* 0x000e220000000a00 */
[----:B------:R-:W-:-:S04]  /*01a0*/  @!P3 IMAD R0, R8, R5, R6 ;  /* 0x000000050800b224 */ /* 0x000fc800078e0206 */
[----:B------:R-:W-:-:S04]  /*01b0*/  @!P3 IMAD R3, R0, R4, R7 ;  /* 0x000000040003b224 */ /* 0x000fc800078e0207 */
[----:B0-----:R-:W-:Y:S02]  /*01c0*/  @!P3 IMAD.WIDE R14, R3, 0x4, R14 ;  /* 0x00000004030eb825 */ /* 0x001fe400078e020e */
[----:B------:R-:W0:Y:S03]  /*01d0*/  @!P1 LDC.64 R2, c[0x0][0x380] ;  /* 0x0000e000ff029b82 */ /* 0x000e260000000a00 */
[----:B---3--:R1:W2:Y:S01]  /*01e0*/  @!P3 LDG.E R0, desc[UR8][R14.64] ;  /* 0x000000080e00b981 */ /* 0x0082a2000c1e1900 */
[----:B------:R-:W-:-:S05]  /*01f0*/  @!P1 IADD3 R16, PT, PT, R8, -0x1, RZ ;  /* 0xffffffff08109810 */ /* 0x000fca0007ffe0ff */
[----:B------:R-:W-:Y:S02]  /*0200*/  @!P1 IMAD R16, R16, R5, R6 ;  /* 0x0000000510109224 */ /* 0x000fe400078e0206 */
[----:B------:R-:W-:Y:S02]  /*0210*/  IMAD.MOV.U32 R6, RZ, RZ, RZ ;  /* 0x000000ffff067224 */ /* 0x000fe400078e00ff */
[----:B------:R-:W-:Y:S01]  /*0220*/  @!P1 IMAD R17, R16, R4, R7 ;  /* 0x0000000410119224 */ /* 0x000fe200078e0207 */
[----:B------:R-:W-:-:S03]  /*0230*/  ULEA UR4, UR5, UR4, 0x18 ;  /* 0x0000000405047291 */ /* 0x000fc6000f8ec0ff */
[----:B0-----:R-:W-:-:S05]  /*0240*/  @!P1 IMAD.WIDE R2, R17, 0x4, R2 ;  /* 0x0000000411029825 */ /* 0x001fca00078e0202 */
[----:B------:R0:W5:Y:S01]  /*0250*/  @!P1 LDG.E R6, desc[UR8][R2.64] ;  /* 0x0000000802069981 */ /* 0x000162000c1e1900 */
[-C--:B------:R-:W-:Y:S01]  /*0260*/  ISETP.GE.AND P1, PT, R12, R5.reuse, PT ;  /* 0x000000050c00720c */ /* 0x080fe20003f26270 */
[-C--:B------:R-:W-:Y:S01]  /*0270*/  IMAD R17, R18, R5.reuse, RZ ;  /* 0x0000000512117224 */ /* 0x080fe200078e02ff */
[C---:B-1----:R-:W-:Y:S01]  /*0280*/  IADD3 R14, PT, PT, R8.reuse, 0x2, RZ ;  /* 0x00000002080e7810 */ /* 0x042fe20007ffe0ff */
[-C--:B------:R-:W-:Y:S01]  /*0290*/  IMAD R15, R8, R5.reuse, R5 ;  /* 0x00000005080f7224 */ /* 0x080fe200078e0205 */
[----:B------:R-:W-:Y:S01]  /*02a0*/  ISETP.LT.U32.OR P1, PT, R12, 0x2, P1 ;  /* 0x000000020c00780c */ /* 0x000fe20000f21470 */
[--C-:B------:R-:W-:Y:S01]  /*02b0*/  IMAD R16, R17, 0x1e, R10.reuse ;  /* 0x0000001e11107824 */ /* 0x100fe200078e020a */
[----:B------:R-:W-:Y:S01]  /*02c0*/  IADD3 R12, PT, PT, R4, -0x1, RZ ;  /* 0xffffffff040c7810 */ /* 0x000fe20007ffe0ff */
[-C--:B------:R-:W-:Y:S01]  /*02d0*/  IMAD R14, R14, R5.reuse, R10 ;  /* 0x000000050e0e7224 */ /* 0x080fe200078e020a */
[----:B------:R-:W-:Y:S01]  /*02e0*/  UMOV UR5, 0x2 ;  /* 0x0000000200057882 */ /* 0x000fe20000000000 */
[----:B0-----:R-:W-:Y:S01]  /*02f0*/  LEA R2, R10, UR4, 0x7 ;  /* 0x000000040a027c11 */ /* 0x001fe2000f8e38ff */
[----:B------:R-:W-:Y:S01]  /*0300*/  IMAD R16, R13, 0x1e, R16 ;  /* 0x0000001e0d107824 */ /* 0x000fe200078e0210 */
[----:B------:R-:W-:Y:S01]  /*0310*/  ISETP.GE.AND P2, PT, R7, R12, PT ;  /* 0x0000000c0700720c */ /* 0x000fe20003f46270 */
[----:B------:R-:W-:Y:S01]  /*0320*/  IMAD R14, R13, 0x1e, R14 ;  /* 0x0000001e0d0e7824 */ /* 0x000fe200078e020e */
[----:B------:R-:W-:Y:S01]  /*0330*/  IADD3 R12, PT, PT, R15, R10, RZ ;  /* 0x0000000a0f0c7210 */ /* 0x000fe20007ffe0ff */
[----:B------:R-:W-:Y:S01]  /*0340*/  IMAD R5, R4, R5, RZ ;  /* 0x0000000504057224 */ /* 0x000fe200078e02ff */
[----:B------:R-:W-:Y:S01]  /*0350*/  ISETP.LT.OR P2, PT, R7, 0x1, P2 ;  /* 0x000000010700780c */ /* 0x000fe20001741670 */
[----:B------:R-:W-:Y:S01]  /*0360*/  IMAD R7, R11, 0x4, R2 ;  /* 0x000000040b077824 */ /* 0x000fe200078e0202 */
[----:B------:R-:W-:Y:S01]  /*0370*/  IADD3 R10, PT, PT, R10, -0x1f, RZ ;  /* 0xffffffe10a0a7810 */ /* 0x000fe20007ffe0ff */
[----:B------:R-:W0:Y:S01]  /*0380*/  LDC.64 R2, c[0x0][0x388] ;  /* 0x0000e200ff027b82 */ /* 0x000e220000000a00 */
[----:B------:R-:W-:Y:S01]  /*0390*/  IMAD R12, R13, 0x1e, R12 ;  /* 0x0000001e0d0c7824 */ /* 0x000fe200078e020c */
[----:B------:R-:W-:Y:S01]  /*03a0*/  IADD3 R16, PT, PT, R16, -0x1, RZ ;  /* 0xffffffff10107810 */ /* 0x000fe20007ffe0ff */
[----:B------:R-:W-:Y:S01]  /*03b0*/  UIADD3 UR4, UPT, UPT, UR6, -0x1, URZ ;  /* 0xffffffff06047890 */ /* 0x000fe2000fffe0ff */
[----:B------:R-:W-:Y:S01]  /*03c0*/  IADD3 R14, PT, PT, R14, -0x1, RZ ;  /* 0xffffffff0e0e7810 */ /* 0x000fe20007ffe0ff */
[----:B------:R-:W-:Y:S01]  /*03d0*/  VIADD R12, R12, 0xffffffff ;  /* 0xffffffff0c0c7836 */ /* 0x000fe20000000000 */
[----:B------:R-:W-:Y:S01]  /*03e0*/  ISETP.LT.U32.OR P2, PT, R10, -0x1e, P2 ;  /* 0xffffffe20a00780c */ /* 0x000fe20001741470 */
[-CC-:B------:R-:W-:Y:S01]  /*03f0*/  IMAD R16, R16, R4.reuse, R11.reuse ;  /* 0x0000000410107224 */ /* 0x180fe200078e020b */
[----:B------:R-:W-:Y:S01]  /*0400*/  IADD3 R10, PT, PT, R11, -0x1f, RZ ;  /* 0xffffffe10b0a7810 */ /* 0x000fe20007ffe0ff */
[----:B------:R-:W-:-:S02]  /*0410*/  IMAD R14, R14, R4, R11 ;  /* 0x000000040e0e7224 */ /* 0x000fc400078e020b */
[----:B------:R-:W-:Y:S01]  /*0420*/  IMAD R12, R12, R4, R11 ;  /* 0x000000040c0c7224 */ /* 0x000fe200078e020b */
[----:B------:R-:W-:Y:S01]  /*0430*/  ISETP.LT.U32.OR P2, PT, R10, -0x1e, P2 ;  /* 0xffffffe20a00780c */ /* 0x000fe20001741470 */
[C---:B------:R-:W-:Y:S01]  /*0440*/  IMAD R4, R9.reuse, 0x1e, R16 ;  /* 0x0000001e09047824 */ /* 0x040fe200078e0210 */
[----:B------:R-:W-:Y:S01]  /*0450*/  IADD3 R11, PT, PT, R8, 0x1, RZ ;  /* 0x00000001080b7810 */ /* 0x000fe20007ffe0ff */
[C---:B------:R-:W-:Y:S02]  /*0460*/  IMAD R10, R9.reuse, 0x1e, R14 ;  /* 0x0000001e090a7824 */ /* 0x040fe400078e020e */
[----:B------:R-:W-:Y:S01]  /*0470*/  IMAD R12, R9, 0x1e, R12 ;  /* 0x0000001e090c7824 */ /* 0x000fe200078e020c */
[----:B--2---:R1:W-:Y:S04]  /*0480*/  @!P3 STS [R7], R0 ;  /* 0x000000000700b388 */ /* 0x0043e80000000800 */
[----:B------:R1:W-:Y:S01]  /*0490*/  @P3 STS [R7], RZ ;  /* 0x000000ff07003388 */ /* 0x0003e20000000800 */
[----:B0-----:R-:W-:-:S07]  /*04a0*/  @P3 MOV R0, RZ ;  /* 0x000000ff00003202 */ /* 0x001fce0000000f00 */
.L_x_4:
[C---:B------:R-:W-:Y:S01]  /*04b0*/  ISETP.GE.OR P3, PT, R11.reuse, UR7, !P0 ;  /* 0x000000070b007c0c */ /* 0x040fe2000c766670 */
[----:B--23--:R-:W-:Y:S02]  /*04c0*/  VIADD R8, R11, 0x1 ;  /* 0x000000010b087836 */ /* 0x00cfe40000000000 */
[----:B------:R-:W-:-:S03]  /*04d0*/  HFMA2 R14, -RZ, RZ, 0, 0 ;  /* 0x00000000ff0e7431 */ /* 0x000fc600000001ff */
[----:B------:R-:W-:-:S07]  /*04e0*/  ISETP.GE.OR P4, PT, R8, UR7, !P0 ;  /* 0x0000000708007c0c */ /* 0x000fce000c786670 */
[----:B0-----:R-:W0:Y:S01]  /*04f0*/  @!P3 LDC.64 R18, c[0x0][0x380] ;  /* 0x0000e000ff12bb82 */ /* 0x001e220000000a00 */
[----:B------:R-:W-:-:S07]  /*0500*/  @!P3 IADD3 R13, PT, PT, R12, -0x1, RZ ;  /* 0xffffffff0c0db810 */ /* 0x000fce0007ffe0ff */
[----:B------:R-:W2:Y:S01]  /*0510*/  @!P4 LDC.64 R8, c[0x0][0x380] ;  /* 0x0000e000ff08cb82 */ /* 0x000ea20000000a00 */
[----:B0-----:R-:W-:Y:S01]  /*0520*/  @!P3 IMAD.WIDE R18, R13, 0x4, R18 ;  /* 0x000000040d12b825 */ /* 0x001fe200078e0212 */
[----:B------:R-:W-:-:S04]  /*0530*/  IADD3 R13, PT, PT, R11, -0x1, RZ ;  /* 0xffffffff0b0d7810 */ /* 0x000fc80007ffe0ff */
[----:B-----5:R0:W5:Y:S02]  /*0540*/  @!P3 LDG.E R14, desc[UR8][R18.64] ;  /* 0x00000008120eb981 */ /* 0x020164000c1e1900 */
[----:B------:R-:W-:Y:S01]  /*0550*/  BAR.SYNC.DEFER_BLOCKING 0x0 ;  /* 0x0000000000007b1d */ /* 0x000fe20000010000 */
[----:B------:R-:W-:Y:S01]  /*0560*/  ISETP.GE.AND P3, PT, R13, UR4, PT ;  /* 0x000000040d007c0c */ /* 0x000fe2000bf66270 */
[----:B------:R-:W-:Y:S01]  /*0570*/  @!P4 VIADD R13, R10, 0xffffffff ;  /* 0xffffffff0a0dc836 */ /* 0x000fe20000000000 */
[----:B----4-:R-:W-:Y:S02]  /*0580*/  MOV R16, RZ ;  /* 0x000000ff00107202 */ /* 0x010fe40000000f00 */
[----:B------:R-:W-:Y:S01]  /*0590*/  ISETP.EQ.OR P3, PT, R11, 0x1, P3 ;  /* 0x000000010b00780c */ /* 0x000fe20001f62670 */
[----:B------:R-:W-:Y:S01]  /*05a0*/  BSSY.RECONVERGENT B0, `(.L_x_0) ;  /* 0x0000011000007945 */ /* 0x000fe20003800200 */
[----:B--2---:R-:W-:Y:S02]  /*05b0*/  @!P4 IMAD.WIDE R8, R13, 0x4, R8 ;  /* 0x000000040d08c825 */ /* 0x004fe400078e0208 */
[----:B------:R-:W-:-:S13]  /*05c0*/  PLOP3.LUT P3, PT, P2, P3, P1, 0xfe, 0x0 ;  /* 0x000000000000781c */ /* 0x000fda0001767f16 */
[----:B0-----:R-:W-:Y:S05]  /*05d0*/  @P3 BRA `(.L_x_1) ;  /* 0x0000000000343947 */ /* 0x001fea0003800000 */
[----:B------:R-:W0:Y:S01]  /*05e0*/  LDS R13, [R7+-0x4] ;  /* 0xfffffc00070d7984 */ /* 0x000e220000000800 */
[----:B------:R-:W-:-:S03]  /*05f0*/  IADD3 R19, PT, PT, R4, -0x1, RZ ;  /* 0xffffffff04137810 */ /* 0x000fc60007ffe0ff */
[----:B------:R-:W2:Y:S04]  /*0600*/  LDS R18, [R7+0x4] ;  /* 0x0000040007127984 */ /* 0x000ea80000000800 */
[----:B------:R-:W3:Y:S04]  /*0610*/  LDS R20, [R7+-0x80] ;  /* 0xffff800007147984 */ /* 0x000ee80000000800 */
[----:B------:R-:W4:Y:S01]  /*0620*/  LDS R22, [R7+0x80] ;  /* 0x0000800007167984 */ /* 0x000f220000000800 */
[----:B0-----:R-:W-:-:S04]  /*0630*/  FADD R13, R13, R0 ;  /* 0x000000000d0d7221 */ /* 0x001fc80000000000 */
[----:B--2---:R-:W-:Y:S01]  /*0640*/  FADD R13, R13, R18 ;  /* 0x000000120d0d7221 */ /* 0x004fe20000000000 */
[----:B------:R-:W-:-:S04]  /*0650*/  IMAD.WIDE R18, R19, 0x4, R2 ;  /* 0x0000000413127825 */ /* 0x000fc800078e0202 */
[----:B---3--:R-:W-:-:S04]  /*0660*/  FADD R13, R13, R20 ;  /* 0x000000140d0d7221 */ /* 0x008fc80000000000 */
[----:B----4-:R-:W-:-:S04]  /*0670*/  FADD R13, R13, R22 ;  /* 0x000000160d0d7221 */ /* 0x010fc80000000000 */
[----:B------:R-:W-:-:S04]  /*0680*/  FADD R13, R13, R6 ;  /* 0x000000060d0d7221 */ /* 0x000fc80000000000 */
[----:B-----5:R-:W-:-:S05]  /*0690*/  FADD R13, R13, R14 ;  /* 0x0000000e0d0d7221 */ /* 0x020fca0000000000 */
[----:B------:R0:W-:Y:S02]  /*06a0*/  STG.E desc[UR8][R18.64], R13 ;  /* 0x0000000d12007986 */ /* 0x0001e4000c101908 */
.L_x_1:
[----:B------:R-:W-:Y:S05]  /*06b0*/  BSYNC.RECONVERGENT B0 ;  /* 0x0000000000007941 */ /* 0x000fea0003800200 */
.L_x_0:
[----:B------:R-:W-:Y:S01]  /*06c0*/  BAR.SYNC.DEFER_BLOCKING 0x0 ;  /* 0x0000000000007b1d */ /* 0x000fe20000010000 */
[----:B------:R-:W-:-:S04]  /*06d0*/  ISETP.GE.OR P3, PT, R11, UR4, P1 ;  /* 0x000000040b007c0c */ /* 0x000fc80008f66670 */
[----:B------:R-:W-:Y:S01]  /*06e0*/  PLOP3.LUT P3, PT, P3, P2, PT, 0xf8, 0x8f ;  /* 0x00000000008f781c */ /* 0x000fe20001f65f70 */
[----:B------:R-:W-:Y:S01]  /*06f0*/  BSSY.RECONVERGENT B0, `(.L_x_2) ;  /* 0x0000012000007945 */ /* 0x000fe20003800200 */
[----:B------:R2:W5:Y:S04]  /*0700*/  @!P4 LDG.E R16, desc[UR8][R8.64] ;  /* 0x000000080810c981 */ /* 0x000568000c1e1900 */
[----:B-----5:R2:W-:Y:S01]  /*0710*/  STS [R7], R14 ;  /* 0x0000000e07007388 */ /* 0x0205e20000000800 */
[----:B------:R-:W-:Y:S06]  /*0720*/  BAR.SYNC.DEFER_BLOCKING 0x0 ;  /* 0x0000000000007b1d */ /* 0x000fec0000010000 */
[----:B------:R-:W-:Y:S05]  /*0730*/  @P3 BRA `(.L_x_3) ;  /* 0x0000000000343947 */ /* 0x000fea0003800000 */
[----:B--2---:R-:W2:Y:S04]  /*0740*/  LDS R9, [R7+-0x4] ;  /* 0xfffffc0007097984 */ /* 0x004ea80000000800 */
[----:B------:R-:W3:Y:S04]  /*0750*/  LDS R6, [R7+0x4] ;  /* 0x0000040007067984 */ /* 0x000ee80000000800 */
[----:B0-----:R-:W0:Y:S04]  /*0760*/  LDS R13, [R7+-0x80] ;  /* 0xffff8000070d7984 */ /* 0x001e280000000800 */
[----:B------:R-:W4:Y:S01]  /*0770*/  LDS R15, [R7+0x80] ;  /* 0x00008000070f7984 */ /* 0x000f220000000800 */
[----:B--2---:R-:W-:-:S04]  /*0780*/  FADD R9, R9, R14 ;  /* 0x0000000e09097221 */ /* 0x004fc80000000000 */
[----:B---3--:R-:W-:Y:S01]  /*0790*/  FADD R6, R9, R6 ;  /* 0x0000000609067221 */ /* 0x008fe20000000000 */
[----:B------:R-:W-:-:S03]  /*07a0*/  IADD3 R9, PT, PT, R12, -0x1, RZ ;  /* 0xffffffff0c097810 */ /* 0x000fc60007ffe0ff */
[----:B0-----:R-:W-:Y:S02]  /*07b0*/  FADD R6, R6, R13 ;  /* 0x0000000d06067221 */ /* 0x001fe40000000000 */
[----:B------:R-:W-:-:S04]  /*07c0*/  IMAD.WIDE R8, R9, 0x4, R2 ;  /* 0x0000000409087825 */ /* 0x000fc800078e0202 */
[----:B----4-:R-:W-:-:S04]  /*07d0*/  FADD R15, R6, R15 ;  /* 0x0000000f060f7221 */ /* 0x010fc80000000000 */
[----:B------:R-:W-:-:S04]  /*07e0*/  FADD R15, R15, R0 ;  /* 0x000000000f0f7221 */ /* 0x000fc80000000000 */
[----:B------:R-:W-:-:S05]  /*07f0*/  FADD R15, R15, R16 ;  /* 0x000000100f0f7221 */ /* 0x000fca0000000000 */
[----:B------:R3:W-:Y:S02]  /*0800*/  STG.E desc[UR8][R8.64], R15 ;  /* 0x0000000f08007986 */ /* 0x0007e4000c101908 */
.L_x_3:
[----:B------:R-:W-:Y:S05]  /*0810*/  BSYNC.RECONVERGENT B0 ;  /* 0x0000000000007941 */ /* 0x000fea0003800200 */
.L_x_2:
[----:B------:R-:W-:Y:S01]  /*0820*/  BAR.SYNC.DEFER_BLOCKING 0x0 ;  /* 0x0000000000007b1d */ /* 0x000fe20000010000 */
[----:B------:R-:W-:Y:S01]  /*0830*/  UIADD3 UR5, UPT, UPT, UR5, 0x2, URZ ;  /* 0x0000000205057890 */ /* 0x000fe2000fffe0ff */
[----:B------:R-:W-:Y:S01]  /*0840*/  IADD3 R11, PT, PT, R11, 0x2, RZ ;  /* 0x000000020b0b7810 */ /* 0x000fe20007ffe0ff */
[C---:B------:R-:W-:Y:S01]  /*0850*/  IMAD R10, R5.reuse, 0x2, R10 ;  /* 0x00000002050a7824 */ /* 0x040fe200078e020a */
[C---:B------:R-:W-:Y:S01]  /*0860*/  LEA R12, R5.reuse, R12, 0x1 ;  /* 0x0000000c050c7211 */ /* 0x040fe200078e08ff */
[----:B------:R-:W-:Y:S01]  /*0870*/  UISETP.NE.AND UP0, UPT, UR5, 0x20, UPT ;  /* 0x000000200500788c */ /* 0x000fe2000bf05270 */
[----:B------:R-:W-:Y:S02]  /*0880*/  LEA R4, R5, R4, 0x1 ;  /* 0x0000000405047211 */ /* 0x000fe400078e08ff */
[----:B-1----:R-:W-:Y:S02]  /*0890*/  MOV R0, R16 ;  /* 0x0000001000007202 */ /* 0x002fe40000000f00 */
[----:B------:R-:W-:Y:S01]  /*08a0*/  MOV R6, R14 ;  /* 0x0000000e00067202 */ /* 0x000fe20000000f00 */
[----:B------:R4:W-:Y:S03]  /*08b0*/  STS [R7], R16 ;  /* 0x0000001007007388 */ /* 0x0009e60000000800 */
[----:B------:R-:W-:Y:S05]  /*08c0*/  BRA.U UP0, `(.L_x_4) ;  /* 0xfffffff900f87547 */ /* 0x000fea000b83ffff */
[----:B------:R-:W-:Y:S05]  /*08d0*/  EXIT ;  /* 0x000000000000794d */ /* 0x000fea0003800000 */
.L_x_5:
[----:B------:R-:W-:-:S00]  /*08e0*/  BRA `(.L_x_5) ;  /* 0xfffffffc00fc7947 */ /* 0x000fc0000383ffff */
[----:B------:R-:W-:-:S00]  /*08f0*/  NOP ;  /* 0x0000000000007918 */ /* 0x000fc00000000000 */
        /* <DEDUP_REMOVED lines=8> */
.L_x_6:


//--------------------- .nv.shared._Z33register_coarse_tiled_gpu_stencilPfS_iii --------------------------
	.section	.nv.shared._Z33register_coarse_tiled_gpu_stencilPfS_iii,"aw",@nobits
	.sectionflags	@""
	.align	4
.nv.shared._Z33register_coarse_tiled_gpu_stencilPfS_iii:
	.zero		5120


//--------------------- .nv.shared.reserved.0     --------------------------
	.section	.nv.shared.reserved.0,"aw",@nobits
	.weak		__nv_reservedSMEM_offset_0_alias
	.size		__nv_reservedSMEM_offset_0_alias, 0, 64
	.other		__nv_reservedSMEM_offset_0_alias,@"STO_CUDA_RESERVED_SHARED STV_DEFAULT"
__nv_reservedSMEM_offset_0_alias:
	.zero		0
	.zero		64


//--------------------- .nv.constant0._Z33register_coarse_tiled_gpu_stencilPfS_iii --------------------------
	.section	.nv.constant0._Z33register_coarse_tiled_gpu_stencilPfS_iii,"a",@progbits
	.sectionflags	@""
	.align	4
.nv.constant0._Z33register_coarse_tiled_gpu_stencilPfS_iii:
	.zero		924


//--------------------- SYMBOLS --------------------------

	.type		.nv.reservedSmem.offset0,@object
	.size		.nv.reservedSmem.offset0,0x4
	.type		.nv.reservedSmem.cap,@object
	.size		.nv.reservedSmem.cap,0x4
